	.headerflags	@"EF_CUDA_TEXMODE_UNIFIED EF_CUDA_64BIT_ADDRESS EF_CUDA_ACCELERATORS EF_CUDA_SM90 EF_CUDA_VIRTUAL_SM(EF_CUDA_SM90)"
	.elftype	@"ET_EXEC"


//--------------------- .nv.info                  --------------------------
	.section	.nv.info,"",@"SHT_CUDA_INFO"
	.align	4


	//----- nvinfo : EIATTR_REGCOUNT
	.align		4
        /*0000*/ 	.byte	0x04, 0x2f
        /*0002*/ 	.short	(.L_1 - .L_0)
	.align		4
.L_0:
        /*0004*/ 	.word	index@(triton_poi_fused_convolution_10)
        /*0008*/ 	.word	0x0000000c


	//----- nvinfo : EIATTR_MIN_STACK_SIZE
	.align		4
.L_1:
        /*000c*/ 	.byte	0x04, 0x12
        /*000e*/ 	.short	(.L_3 - .L_2)
	.align		4
.L_2:
        /*0010*/ 	.word	index@(triton_poi_fused_convolution_10)
        /*0014*/ 	.word	0x00000000


	//----- nvinfo : EIATTR_FRAME_SIZE
	.align		4
.L_3:
        /*0018*/ 	.byte	0x04, 0x11
        /*001a*/ 	.short	(.L_5 - .L_4)
	.align		4
.L_4:
        /*001c*/ 	.word	index@(triton_poi_fused_convolution_10)
        /*0020*/ 	.word	0x00000000


	//----- nvinfo : EIATTR_MIN_STACK_SIZE
	.align		4
.L_5:
        /*0024*/ 	.byte	0x04, 0x12
        /*0026*/ 	.short	(.L_7 - .L_6)
	.align		4
.L_6:
        /*0028*/ 	.word	index@(triton_poi_fused_convolution_10)
        /*002c*/ 	.word	0x00000000
.L_7:


//--------------------- .nv.info.triton_poi_fused_convolution_10 --------------------------
	.section	.nv.info.triton_poi_fused_convolution_10,"",@"SHT_CUDA_INFO"
	.sectionflags	@""
	.align	4


	//----- nvinfo : EIATTR_CUDA_API_VERSION
	.align		4
        /*0000*/ 	.byte	0x04, 0x37
        /*0002*/ 	.short	(.L_9 - .L_8)
.L_8:
        /*0004*/ 	.word	0x0000007c


	//----- nvinfo : EIATTR_KPARAM_INFO
	.align		4
.L_9:
        /*0008*/ 	.byte	0x04, 0x17
        /*000a*/ 	.short	(.L_11 - .L_10)
.L_10:
        /*000c*/ 	.word	0x00000000
        /*0010*/ 	.short	0x0002
        /*0012*/ 	.short	0x0010
        /*0014*/ 	.byte	0x00, 0xf0, 0x11, 0x00


	//----- nvinfo : EIATTR_KPARAM_INFO
	.align		4
.L_11:
        /*0018*/ 	.byte	0x04, 0x17
        /*001a*/ 	.short	(.L_13 - .L_12)
.L_12:
        /*001c*/ 	.word	0x00000000
        /*0020*/ 	.short	0x0001
        /*0022*/ 	.short	0x0008
        /*0024*/ 	.byte	0x00, 0xf4, 0x21, 0x00


	//----- nvinfo : EIATTR_KPARAM_INFO
	.align		4
.L_13:
        /*0028*/ 	.byte	0x04, 0x17
        /*002a*/ 	.short	(.L_15 - .L_14)
.L_14:
        /*002c*/ 	.word	0x00000000
        /*0030*/ 	.short	0x0000
        /*0032*/ 	.short	0x0000
        /*0034*/ 	.byte	0x00, 0xf4, 0x21, 0x00


	//----- nvinfo : EIATTR_SPARSE_MMA_MASK
	.align		4
.L_15:
        /*0038*/ 	.byte	0x03, 0x50
        /*003a*/ 	.short	0x0000


	//----- nvinfo : EIATTR_MAXREG_COUNT
	.align		4
        /*003c*/ 	.byte	0x03, 0x1b
        /*003e*/ 	.short	0x00ff


	//----- nvinfo : EIATTR_EXIT_INSTR_OFFSETS
	.align		4
        /*0040*/ 	.byte	0x04, 0x1c
        /*0042*/ 	.short	(.L_17 - .L_16)


	//   ....[0]....
.L_16:
        /*0044*/ 	.word	0x000001b0


	//   ....[1]....
        /*0048*/ 	.word	0x000001d0


	//----- nvinfo : EIATTR_REQNTID
	.align		4
.L_17:
        /*004c*/ 	.byte	0x04, 0x10
        /*004e*/ 	.short	(.L_19 - .L_18)
.L_18:
        /*0050*/ 	.word	0x00000080
        /*0054*/ 	.word	0x00000001
        /*0058*/ 	.word	0x00000001


	//----- nvinfo : EIATTR_CBANK_PARAM_SIZE
	.align		4
.L_19:
        /*005c*/ 	.byte	0x03, 0x19
        /*005e*/ 	.short	0x0014


	//----- nvinfo : EIATTR_PARAM_CBANK
	.align		4
        /*0060*/ 	.byte	0x04, 0x0a
        /*0062*/ 	.short	(.L_21 - .L_20)
	.align		4
.L_20:
        /*0064*/ 	.word	index@(.nv.constant0.triton_poi_fused_convolution_10)
        /*0068*/ 	.short	0x0210
        /*006a*/ 	.short	0x0014


	//----- nvinfo : EIATTR_SW_WAR
	.align		4
.L_21:
        /*006c*/ 	.byte	0x04, 0x36
        /*006e*/ 	.short	(.L_23 - .L_22)
.L_22:
        /*0070*/ 	.word	0x00000008
.L_23:


//--------------------- .nv.callgraph             --------------------------
	.section	.nv.callgraph,"",@"SHT_CUDA_CALLGRAPH"
	.align	4
	.sectionentsize	8
	.align		4
        /*0000*/ 	.word	0x00000000
	.align		4
        /*0004*/ 	.word	0xffffffff
	.align		4
        /*0008*/ 	.word	0x00000000
	.align		4
        /*000c*/ 	.word	0xfffffffe
	.align		4
        /*0010*/ 	.word	0x00000000
	.align		4
        /*0014*/ 	.word	0xfffffffd
	.align		4
        /*0018*/ 	.word	0x00000000
	.align		4
        /*001c*/ 	.word	0xfffffffc


//--------------------- .text.triton_poi_fused_convolution_10 --------------------------
	.section	.text.triton_poi_fused_convolution_10,"ax",@progbits
	.align	128
        .global         triton_poi_fused_convolution_10
        .type           triton_poi_fused_convolution_10,@function
        .size           triton_poi_fused_convolution_10,(.L_x_1 - triton_poi_fused_convolution_10)
        .other          triton_poi_fused_convolution_10,@"STO_CUDA_ENTRY STV_DEFAULT"
triton_poi_fused_convolution_10:
.text.triton_poi_fused_convolution_10:
[----:B------:R-:W0:Y:S02]  /*0000*/  LDC R1, c[0x0][0x28] ;  /* 0x00000a00ff017b82 */ /* 0x000e240000000800 */
[----:B------:R-:W1:Y:S01]  /*0010*/  S2R R0, SR_TID.X ;  /* 0x0000000000007919 */ /* 0x000e620000002100 */
[----:B------:R-:W2:Y:S01]  /*0020*/  LDC.64 R4, c[0x0][0x218] ;  /* 0x00008600ff047b82 */ /* 0x000ea20000000a00 */
[----:B------:R-:W-:Y:S01]  /*0030*/  ULDC.64 UR4, c[0x0][0x208] ;  /* 0x0000820000047ab9 */ /* 0x000fe20000000a00 */
[----:B------:R-:W3:Y:S06]  /*0040*/  S2R R7, SR_CTAID.X ;  /* 0x0000000000077919 */ /* 0x000eec0000002500 */
[----:B------:R-:W4:Y:S01]  /*0050*/  LDC.64 R2, c[0x0][0x210] ;  /* 0x00008400ff027b82 */ /* 0x000f220000000a00 */
[----:B-1----:R-:W-:Y:S01]  /*0060*/  IMAD.SHL.U32 R0, R0, 0x2, RZ ;  /* 0x0000000200007824 */ /* 0x002fe200078e00ff */
[----:B---3--:R-:W-:-:S04]  /*0070*/  SHF.R.S32.HI R6, RZ, 0x17, R7 ;  /* 0x00000017ff067819 */ /* 0x008fc80000011407 */
[----:B------:R-:W-:Y:S02]  /*0080*/  LOP3.LUT R0, R0, 0xfe, RZ, 0xc0, !PT ;  /* 0x000000fe00007812 */ /* 0x000fe400078ec0ff */
[----:B------:R-:W-:-:S03]  /*0090*/  SGXT R6, R6, 0x1 ;  /* 0x000000010606781a */ /* 0x000fc60000000200 */
[----:B------:R-:W-:-:S04]  /*00a0*/  IMAD R7, R7, 0x100, R0 ;  /* 0x0000010007077824 */ /* 0x000fc800078e0200 */
[C---:B----4-:R-:W-:Y:S01]  /*00b0*/  IMAD.WIDE R2, R7.reuse, 0x4, R2 ;  /* 0x0000000407027825 */ /* 0x050fe200078e0202 */
[----:B------:R-:W-:Y:S02]  /*00c0*/  LEA.HI R6, R6, R7, RZ, 0x4 ;  /* 0x0000000706067211 */ /* 0x000fe400078f20ff */
[----:B------:R-:W-:Y:S02]  /*00d0*/  ISETP.GE.AND P0, PT, R7, 0xc0, PT ;  /* 0x000000c00700780c */ /* 0x000fe40003f06270 */
[----:B------:R-:W-:-:S05]  /*00e0*/  SHF.R.S32.HI R6, RZ, 0x4, R6 ;  /* 0x00000004ff067819 */ /* 0x000fca0000011406 */
[----:B------:R-:W-:-:S05]  /*00f0*/  IMAD.HI R0, R6, 0x55555556, RZ ;  /* 0x5555555606007827 */ /* 0x000fca00078e02ff */
[----:B------:R-:W-:Y:S01]  /*0100*/  LEA.HI R9, R0, R0, RZ, 0x1 ;  /* 0x0000000000097211 */ /* 0x000fe200078f08ff */
[----:B------:R-:W-:-:S04]  /*0110*/  IMAD.MOV.U32 R0, RZ, RZ, RZ ;  /* 0x000000ffff007224 */ /* 0x000fc800078e00ff */
[----:B------:R-:W-:Y:S01]  /*0120*/  IMAD R9, R9, -0x3, R6 ;  /* 0xfffffffd09097824 */ /* 0x000fe200078e0206 */
[----:B------:R-:W-:-:S03]  /*0130*/  CS2R R6, SRZ ;  /* 0x0000000000067805 */ /* 0x000fc6000001ff00 */
[----:B--2---:R-:W-:Y:S01]  /*0140*/  IMAD.WIDE R4, R9, 0x4, R4 ;  /* 0x0000000409047825 */ /* 0x004fe200078e0204 */
[----:B------:R-:W-:Y:S02]  /*0150*/  HFMA2.MMA R9, -RZ, RZ, 0, 0 ;  /* 0x00000000ff097435 */ /* 0x000fe400000001ff */
[----:B------:R-:W2:Y:S04]  /*0160*/  @!P0 LDG.E.64 R6, desc[UR4][R2.64] ;  /* 0x0000000402068981 */ /* 0x000ea8000c1e1b00 */
[----:B------:R-:W2:Y:S04]  /*0170*/  @!P0 LDG.E.EL R0, desc[UR4][R4.64] ;  /* 0x0000000404008981 */ /* 0x000ea8000c2e1900 */
[----:B------:R-:W3:Y:S01]  /*0180*/  @!P0 LDG.E.EL R9, desc[UR4][R4.64] ;  /* 0x0000000404098981 */ /* 0x000ee2000c2e1900 */
[----:B--2---:R-:W-:Y:S01]  /*0190*/  FADD R7, R0, R7 ;  /* 0x0000000700077221 */ /* 0x004fe20000000000 */
[----:B---3--:R-:W-:Y:S01]  /*01a0*/  FADD R6, R9, R6 ;  /* 0x0000000609067221 */ /* 0x008fe20000000000 */
[----:B------:R-:W-:Y:S06]  /*01b0*/  @P0 EXIT ;  /* 0x000000000000094d */ /* 0x000fec0003800000 */
[----:B------:R-:W-:Y:S01]  /*01c0*/  STG.E.64 desc[UR4][R2.64], R6 ;  /* 0x0000000602007986 */ /* 0x000fe2000c101b04 */
[----:B------:R-:W-:Y:S05]  /*01d0*/  EXIT ;  /* 0x000000000000794d */ /* 0x000fea0003800000 */
.L_x_0:
[----:B------:R-:W-:-:S00]  /*01e0*/  BRA `(.L_x_0) ;  /* 0xfffffffc00fc7947 */ /* 0x000fc0000383ffff */
[----:B------:R-:W-:-:S00]  /*01f0*/  NOP ;  /* 0x0000000000007918 */ /* 0x000fc00000000000 */
        /* <DEDUP_REMOVED lines=8> */
.L_x_1:


//--------------------- .nv.constant0.triton_poi_fused_convolution_10 --------------------------
	.section	.nv.constant0.triton_poi_fused_convolution_10,"a",@progbits
	.sectionflags	@""
	.align	4
.nv.constant0.triton_poi_fused_convolution_10:
	.zero		548
